	.headerflags	@"EF_CUDA_TEXMODE_UNIFIED EF_CUDA_64BIT_ADDRESS EF_CUDA_ACCELERATORS EF_CUDA_SM90 EF_CUDA_VIRTUAL_SM(EF_CUDA_SM90)"
	.elftype	@"ET_EXEC"


//--------------------- .nv.info                  --------------------------
	.section	.nv.info,"",@"SHT_CUDA_INFO"
	.align	4


	//----- nvinfo : EIATTR_REGCOUNT
	.align		4
        /*0000*/ 	.byte	0x04, 0x2f
        /*0002*/ 	.short	(.L_3 - .L_2)
	.align		4
.L_2:
        /*0004*/ 	.word	index@(triton_poi_fused__native_batch_norm_legit_no_training_cat_relu_34)
        /*0008*/ 	.word	0x00000020


	//----- nvinfo : EIATTR_MIN_STACK_SIZE
	.align		4
.L_3:
        /*000c*/ 	.byte	0x04, 0x12
        /*000e*/ 	.short	(.L_5 - .L_4)
	.align		4
.L_4:
        /*0010*/ 	.word	index@(triton_poi_fused__native_batch_norm_legit_no_training_cat_relu_34)
        /*0014*/ 	.word	0x00000000


	//----- nvinfo : EIATTR_FRAME_SIZE
	.align		4
.L_5:
        /*0018*/ 	.byte	0x04, 0x11
        /*001a*/ 	.short	(.L_7 - .L_6)
	.align		4
.L_6:
        /*001c*/ 	.word	index@(triton_poi_fused__native_batch_norm_legit_no_training_cat_relu_34)
        /*0020*/ 	.word	0x00000000


	//----- nvinfo : EIATTR_MIN_STACK_SIZE
	.align		4
.L_7:
        /*0024*/ 	.byte	0x04, 0x12
        /*0026*/ 	.short	(.L_9 - .L_8)
	.align		4
.L_8:
        /*0028*/ 	.word	index@(triton_poi_fused__native_batch_norm_legit_no_training_cat_relu_34)
        /*002c*/ 	.word	0x00000000
.L_9:


//--------------------- .nv.info.triton_poi_fused__native_batch_norm_legit_no_training_cat_relu_34 --------------------------
	.section	.nv.info.triton_poi_fused__native_batch_norm_legit_no_training_cat_relu_34,"",@"SHT_CUDA_INFO"
	.sectionflags	@""
	.align	4


	//----- nvinfo : EIATTR_CUDA_API_VERSION
	.align		4
        /*0000*/ 	.byte	0x04, 0x37
        /*0002*/ 	.short	(.L_11 - .L_10)
.L_10:
        /*0004*/ 	.word	0x0000007c


	//----- nvinfo : EIATTR_KPARAM_INFO
	.align		4
.L_11:
        /*0008*/ 	.byte	0x04, 0x17
        /*000a*/ 	.short	(.L_13 - .L_12)
.L_12:
        /*000c*/ 	.word	0x00000000
        /*0010*/ 	.short	0x000a
        /*0012*/ 	.short	0x0050
        /*0014*/ 	.byte	0x00, 0xf0, 0x11, 0x00


	//----- nvinfo : EIATTR_KPARAM_INFO
	.align		4
.L_13:
        /*0018*/ 	.byte	0x04, 0x17
        /*001a*/ 	.short	(.L_15 - .L_14)
.L_14:
        /*001c*/ 	.word	0x00000000
        /*0020*/ 	.short	0x0009
        /*0022*/ 	.short	0x0048
        /*0024*/ 	.byte	0x00, 0xf4, 0x21, 0x00


	//----- nvinfo : EIATTR_KPARAM_INFO
	.align		4
.L_15:
        /*0028*/ 	.byte	0x04, 0x17
        /*002a*/ 	.short	(.L_17 - .L_16)
.L_16:
        /*002c*/ 	.word	0x00000000
        /*0030*/ 	.short	0x0008
        /*0032*/ 	.short	0x0040
        /*0034*/ 	.byte	0x00, 0xf4, 0x21, 0x00


	//----- nvinfo : EIATTR_KPARAM_INFO
	.align		4
.L_17:
        /*0038*/ 	.byte	0x04, 0x17
        /*003a*/ 	.short	(.L_19 - .L_18)
.L_18:
        /*003c*/ 	.word	0x00000000
        /*0040*/ 	.short	0x0007
        /*0042*/ 	.short	0x0038
        /*0044*/ 	.byte	0x00, 0xf4, 0x21, 0x00


	//----- nvinfo : EIATTR_KPARAM_INFO
	.align		4
.L_19:
        /*0048*/ 	.byte	0x04, 0x17
        /*004a*/ 	.short	(.L_21 - .L_20)
.L_20:
        /*004c*/ 	.word	0x00000000
        /*0050*/ 	.short	0x0006
        /*0052*/ 	.short	0x0030
        /*0054*/ 	.byte	0x00, 0xf4, 0x21, 0x00


	//----- nvinfo : EIATTR_KPARAM_INFO
	.align		4
.L_21:
        /*0058*/ 	.byte	0x04, 0x17
        /*005a*/ 	.short	(.L_23 - .L_22)
.L_22:
        /*005c*/ 	.word	0x00000000
        /*0060*/ 	.short	0x0005
        /*0062*/ 	.short	0x0028
        /*0064*/ 	.byte	0x00, 0xf4, 0x21, 0x00


	//----- nvinfo : EIATTR_KPARAM_INFO
	.align		4
.L_23:
        /*0068*/ 	.byte	0x04, 0x17
        /*006a*/ 	.short	(.L_25 - .L_24)
.L_24:
        /*006c*/ 	.word	0x00000000
        /*0070*/ 	.short	0x0004
        /*0072*/ 	.short	0x0020
        /*0074*/ 	.byte	0x00, 0xf4, 0x21, 0x00


	//----- nvinfo : EIATTR_KPARAM_INFO
	.align		4
.L_25:
        /*0078*/ 	.byte	0x04, 0x17
        /*007a*/ 	.short	(.L_27 - .L_26)
.L_26:
        /*007c*/ 	.word	0x00000000
        /*0080*/ 	.short	0x0003
        /*0082*/ 	.short	0x0018
        /*0084*/ 	.byte	0x00, 0xf4, 0x21, 0x00


	//----- nvinfo : EIATTR_KPARAM_INFO
	.align		4
.L_27:
        /*0088*/ 	.byte	0x04, 0x17
        /*008a*/ 	.short	(.L_29 - .L_28)
.L_28:
        /*008c*/ 	.word	0x00000000
        /*0090*/ 	.short	0x0002
        /*0092*/ 	.short	0x0010
        /*0094*/ 	.byte	0x00, 0xf4, 0x21, 0x00


	//----- nvinfo : EIATTR_KPARAM_INFO
	.align		4
.L_29:
        /*0098*/ 	.byte	0x04, 0x17
        /*009a*/ 	.short	(.L_31 - .L_30)
.L_30:
        /*009c*/ 	.word	0x00000000
        /*00a0*/ 	.short	0x0001
        /*00a2*/ 	.short	0x0008
        /*00a4*/ 	.byte	0x00, 0xf4, 0x21, 0x00


	//----- nvinfo : EIATTR_KPARAM_INFO
	.align		4
.L_31:
        /*00a8*/ 	.byte	0x04, 0x17
        /*00aa*/ 	.short	(.L_33 - .L_32)
.L_32:
        /*00ac*/ 	.word	0x00000000
        /*00b0*/ 	.short	0x0000
        /*00b2*/ 	.short	0x0000
        /*00b4*/ 	.byte	0x00, 0xf4, 0x21, 0x00


	//----- nvinfo : EIATTR_SPARSE_MMA_MASK
	.align		4
.L_33:
        /*00b8*/ 	.byte	0x03, 0x50
        /*00ba*/ 	.short	0x0000


	//----- nvinfo : EIATTR_MAXREG_COUNT
	.align		4
        /*00bc*/ 	.byte	0x03, 0x1b
        /*00be*/ 	.short	0x00ff


	//----- nvinfo : EIATTR_EXIT_INSTR_OFFSETS
	.align		4
        /*00c0*/ 	.byte	0x04, 0x1c
        /*00c2*/ 	.short	(.L_35 - .L_34)


	//   ....[0]....
.L_34:
        /*00c4*/ 	.word	0x00000960


	//   ....[1]....
        /*00c8*/ 	.word	0x00000980


	//----- nvinfo : EIATTR_REQNTID
	.align		4
.L_35:
        /*00cc*/ 	.byte	0x04, 0x10
        /*00ce*/ 	.short	(.L_37 - .L_36)
.L_36:
        /*00d0*/ 	.word	0x00000100
        /*00d4*/ 	.word	0x00000001
        /*00d8*/ 	.word	0x00000001


	//----- nvinfo : EIATTR_CBANK_PARAM_SIZE
	.align		4
.L_37:
        /*00dc*/ 	.byte	0x03, 0x19
        /*00de*/ 	.short	0x0054


	//----- nvinfo : EIATTR_PARAM_CBANK
	.align		4
        /*00e0*/ 	.byte	0x04, 0x0a
        /*00e2*/ 	.short	(.L_39 - .L_38)
	.align		4
.L_38:
        /*00e4*/ 	.word	index@(.nv.constant0.triton_poi_fused__native_batch_norm_legit_no_training_cat_relu_34)
        /*00e8*/ 	.short	0x0210
        /*00ea*/ 	.short	0x0054


	//----- nvinfo : EIATTR_SW_WAR
	.align		4
.L_39:
        /*00ec*/ 	.byte	0x04, 0x36
        /*00ee*/ 	.short	(.L_41 - .L_40)
.L_40:
        /*00f0*/ 	.word	0x00000008
.L_41:


//--------------------- .nv.callgraph             --------------------------
	.section	.nv.callgraph,"",@"SHT_CUDA_CALLGRAPH"
	.align	4
	.sectionentsize	8
	.align		4
        /*0000*/ 	.word	0x00000000
	.align		4
        /*0004*/ 	.word	0xffffffff
	.align		4
        /*0008*/ 	.word	0x00000000
	.align		4
        /*000c*/ 	.word	0xfffffffe
	.align		4
        /*0010*/ 	.word	0x00000000
	.align		4
        /*0014*/ 	.word	0xfffffffd
	.align		4
        /*0018*/ 	.word	0x00000000
	.align		4
        /*001c*/ 	.word	0xfffffffc


//--------------------- .nv.constant4             --------------------------
	.section	.nv.constant4,"a",@progbits
	.align	8
	.align		8
.nv.constant4:
        /*0000*/ 	.dword	_$_str
	.align		8
        /*0008*/ 	.dword	_$_str_$_2


//--------------------- .text.triton_poi_fused__native_batch_norm_legit_no_training_cat_relu_34 --------------------------
	.section	.text.triton_poi_fused__native_batch_norm_legit_no_training_cat_relu_34,"ax",@progbits
	.align	128
        .global         triton_poi_fused__native_batch_norm_legit_no_training_cat_relu_34
        .type           triton_poi_fused__native_batch_norm_legit_no_training_cat_relu_34,@function
        .size           triton_poi_fused__native_batch_norm_legit_no_training_cat_relu_34,(.L_x_1 - triton_poi_fused__native_batch_norm_legit_no_training_cat_relu_34)
        .other          triton_poi_fused__native_batch_norm_legit_no_training_cat_relu_34,@"STO_CUDA_ENTRY STV_DEFAULT"
triton_poi_fused__native_batch_norm_legit_no_training_cat_relu_34:
.text.triton_poi_fused__native_batch_norm_legit_no_training_cat_relu_34:
[----:B------:R-:W0:Y:S01]  /*0000*/  LDC R1, c[0x0][0x28] ;  /* 0x00000a00ff017b82 */ /* 0x000e220000000800 */
[----:B------:R-:W1:Y:S07]  /*0010*/  S2R R0, SR_TID.X ;  /* 0x0000000000007919 */ /* 0x000e6e0000002100 */
[----:B------:R-:W2:Y:S01]  /*0020*/  LDC.64 R12, c[0x0][0x210] ;  /* 0x00008400ff0c7b82 */ /* 0x000ea20000000a00 */
[----:B------:R-:W-:Y:S01]  /*0030*/  ULDC.64 UR4, c[0x0][0x228] ;  /* 0x00008a0000047ab9 */ /* 0x000fe20000000a00 */
[----:B------:R-:W-:Y:S01]  /*0040*/  CS2R R24, SRZ ;  /* 0x0000000000187805 */ /* 0x000fe2000001ff00 */
[----:B------:R-:W3:Y:S01]  /*0050*/  S2R R3, SR_CTAID.X ;  /* 0x0000000000037919 */ /* 0x000ee20000002500 */
[----:B------:R-:W-:Y:S01]  /*0060*/  IMAD.MOV.U32 R22, RZ, RZ, RZ ;  /* 0x000000ffff167224 */ /* 0x000fe200078e00ff */
[----:B------:R-:W-:-:S03]  /*0070*/  ULDC.64 UR6, c[0x0][0x218] ;  /* 0x0000860000067ab9 */ /* 0x000fc60000000a00 */
[----:B------:R-:W4:Y:S08]  /*0080*/  LDC.64 R18, c[0x0][0x218] ;  /* 0x00008600ff127b82 */ /* 0x000f300000000a00 */
[----:B------:R-:W5:Y:S01]  /*0090*/  LDC.64 R26, c[0x0][0x220] ;  /* 0x00008800ff1a7b82 */ /* 0x000f620000000a00 */
[----:B-1----:R-:W-:-:S05]  /*00a0*/  IMAD.SHL.U32 R0, R0, 0x2, RZ ;  /* 0x0000000200007824 */ /* 0x002fca00078e00ff */
[----:B------:R-:W-:-:S05]  /*00b0*/  LOP3.LUT R0, R0, 0x1fe, RZ, 0xc0, !PT ;  /* 0x000001fe00007812 */ /* 0x000fca00078ec0ff */
[----:B---3--:R-:W-:-:S04]  /*00c0*/  IMAD R0, R3, 0x200, R0 ;  /* 0x0000020003007824 */ /* 0x008fc800078e0200 */
[C---:B------:R-:W-:Y:S01]  /*00d0*/  IMAD.HI R5, R0.reuse, 0x621b97c3, RZ ;  /* 0x621b97c300057827 */ /* 0x040fe200078e02ff */
[----:B------:R-:W-:Y:S02]  /*00e0*/  SHF.R.S32.HI R3, RZ, 0x1f, R0 ;  /* 0x0000001fff037819 */ /* 0x000fe40000011400 */
[----:B------:R-:W-:Y:S02]  /*00f0*/  ISETP.GE.AND P0, PT, R0, 0x14e00, PT ;  /* 0x00014e000000780c */ /* 0x000fe40003f06270 */
[----:B------:R-:W-:Y:S02]  /*0100*/  LEA.HI R4, R3, R0, RZ, 0x4 ;  /* 0x0000000003047211 */ /* 0x000fe400078f20ff */
[----:B------:R-:W-:Y:S02]  /*0110*/  SHF.R.U32.HI R6, RZ, 0x1f, R5 ;  /* 0x0000001fff067819 */ /* 0x000fe40000011605 */
[----:B------:R-:W-:Y:S02]  /*0120*/  SHF.R.S32.HI R23, RZ, 0x4, R4 ;  /* 0x00000004ff177819 */ /* 0x000fe40000011404 */
[----:B------:R-:W-:-:S02]  /*0130*/  LEA.HI.SX32 R5, R5, R6, 0x13 ;  /* 0x0000000605057211 */ /* 0x000fc400078f9aff */
[----:B------:R-:W-:Y:S01]  /*0140*/  LOP3.LUT R7, R4, 0xfffffff0, RZ, 0xc0, !PT ;  /* 0xfffffff004077812 */ /* 0x000fe200078ec0ff */
[----:B------:R-:W-:-:S04]  /*0150*/  IMAD.HI R2, R23, 0x621b97c3, RZ ;  /* 0x621b97c317027827 */ /* 0x000fc800078e02ff */
[C---:B------:R-:W-:Y:S01]  /*0160*/  IMAD R6, R5.reuse, 0x5080, RZ ;  /* 0x0000508005067824 */ /* 0x040fe200078e02ff */
[----:B------:R-:W-:Y:S01]  /*0170*/  SHF.R.U32.HI R3, RZ, 0x1f, R2 ;  /* 0x0000001fff037819 */ /* 0x000fe20000011602 */
[C---:B------:R-:W-:Y:S02]  /*0180*/  IMAD R4, R5.reuse, -0x5380, R0 ;  /* 0xffffac8005047824 */ /* 0x040fe400078e0200 */
[----:B------:R-:W-:Y:S01]  /*0190*/  IMAD.IADD R7, R0, 0x1, -R7 ;  /* 0x0000000100077824 */ /* 0x000fe200078e0a07 */
[----:B------:R-:W-:Y:S01]  /*01a0*/  LEA.HI.SX32 R2, R2, R3, 0x17 ;  /* 0x0000000302027211 */ /* 0x000fe200078fbaff */
[----:B------:R-:W-:Y:S01]  /*01b0*/  IMAD R10, R5, 0x4180, RZ ;  /* 0x00004180050a7824 */ /* 0x000fe200078e02ff */
[--C-:B------:R-:W-:Y:S01]  /*01c0*/  SHF.R.S32.HI R14, RZ, 0x1f, R6.reuse ;  /* 0x0000001fff0e7819 */ /* 0x100fe20000011406 */
[----:B------:R-:W-:Y:S01]  /*01d0*/  IMAD.IADD R8, R4, 0x1, R6 ;  /* 0x0000000104087824 */ /* 0x000fe200078e0206 */
[----:B------:R-:W-:Y:S01]  /*01e0*/  SHF.R.S32.HI R20, RZ, 0x1f, R7 ;  /* 0x0000001fff147819 */ /* 0x000fe20000011407 */
[----:B------:R-:W-:-:S02]  /*01f0*/  IMAD R23, R2, -0x538, R23 ;  /* 0xfffffac802177824 */ /* 0x000fc400078e0217 */
[----:B------:R-:W1:Y:S01]  /*0200*/  LDC.64 R2, c[0x0][0x238] ;  /* 0x00008e00ff027b82 */ /* 0x000e620000000a00 */
[----:B------:R-:W-:Y:S02]  /*0210*/  IMAD R5, R5, -0xf00, R8 ;  /* 0xfffff10005057824 */ /* 0x000fe400078e0208 */
[----:B------:R-:W-:Y:S02]  /*0220*/  IMAD.SHL.U32 R9, R23, 0x10, RZ ;  /* 0x0000001017097824 */ /* 0x000fe400078e00ff */
[----:B--2---:R-:W-:-:S03]  /*0230*/  IMAD.WIDE R12, R8, 0x4, R12 ;  /* 0x00000004080c7825 */ /* 0x004fc600078e020c */
[----:B------:R-:W-:Y:S01]  /*0240*/  IADD3 R6, P1, P2, R9, R7, R6 ;  /* 0x0000000709067210 */ /* 0x000fe20007a3e006 */
[----:B------:R-:W-:Y:S01]  /*0250*/  VIADD R11, R23, 0xfffffaf8 ;  /* 0xfffffaf8170b7836 */ /* 0x000fe20000000000 */
[----:B------:R-:W-:Y:S01]  /*0260*/  IADD3 R4, P3, P4, R9, R10, R7 ;  /* 0x0000000a09047210 */ /* 0x000fe20007c7e007 */
[C---:B----4-:R-:W-:Y:S01]  /*0270*/  IMAD.WIDE R18, R5.reuse, 0x4, R18 ;  /* 0x0000000405127825 */ /* 0x050fe200078e0212 */
[----:B------:R-:W-:Y:S02]  /*0280*/  SHF.R.S32.HI R9, RZ, 0x1f, R9 ;  /* 0x0000001fff097819 */ /* 0x000fe40000011409 */
[----:B------:R-:W-:Y:S01]  /*0290*/  SHF.R.S32.HI R10, RZ, 0x1f, R10 ;  /* 0x0000001fff0a7819 */ /* 0x000fe2000001140a */
[----:B-----5:R-:W-:Y:S01]  /*02a0*/  IMAD.WIDE R26, R5, 0x4, R26 ;  /* 0x00000004051a7825 */ /* 0x020fe200078e021a */
[C---:B------:R-:W-:Y:S02]  /*02b0*/  IADD3.X R7, R9.reuse, R20, R14, P1, P2 ;  /* 0x0000001409077210 */ /* 0x040fe40000fe440e */
[----:B------:R-:W-:-:S02]  /*02c0*/  IADD3.X R9, R9, R10, R20, P3, P4 ;  /* 0x0000000a09097210 */ /* 0x000fc40001fe8414 */
[----:B------:R-:W-:Y:S02]  /*02d0*/  LEA R16, P1, R6, UR4, 0x2 ;  /* 0x0000000406107c11 */ /* 0x000fe4000f8210ff */
[C---:B------:R-:W-:Y:S01]  /*02e0*/  SHF.L.U64.HI R8, R4.reuse, 0x2, R9 ;  /* 0x0000000204087819 */ /* 0x040fe20000010209 */
[----:B------:R-:W-:Y:S01]  /*02f0*/  IMAD.SHL.U32 R4, R4, 0x4, RZ ;  /* 0x0000000404047824 */ /* 0x000fe200078e00ff */
[----:B------:R-:W-:Y:S01]  /*0300*/  LEA.HI.X R17, R6, UR5, R7, 0x2, P1 ;  /* 0x0000000506117c11 */ /* 0x000fe200088f1407 */
[C---:B-1----:R-:W-:Y:S01]  /*0310*/  IMAD.WIDE R6, R23.reuse, 0x4, R2 ;  /* 0x0000000417067825 */ /* 0x042fe200078e0202 */
[----:B------:R-:W-:Y:S01]  /*0320*/  ULDC.64 UR4, c[0x0][0x208] ;  /* 0x0000820000047ab9 */ /* 0x000fe20000000a00 */
[C---:B------:R-:W-:Y:S02]  /*0330*/  ISETP.GE.AND P1, PT, R23.reuse, 0x400, PT ;  /* 0x000004001700780c */ /* 0x040fe40003f26270 */
[----:B------:R-:W-:Y:S01]  /*0340*/  IADD3 R14, P2, R4, UR6, RZ ;  /* 0x00000006040e7c10 */ /* 0x000fe2000ff5e0ff */
[----:B------:R-:W-:Y:S01]  /*0350*/  VIADD R20, R23, 0xfffffc00 ;  /* 0xfffffc0017147836 */ /* 0x000fe20000000000 */
[----:B------:R-:W2:Y:S01]  /*0360*/  @!P0 LDG.E.EL R24, desc[UR4][R6.64] ;  /* 0x0000000406188981 */ /* 0x000ea2000c2e1900 */
[----:B------:R-:W-:-:S02]  /*0370*/  ISETP.LT.AND P4, PT, R0, 0x14e00, !P1 ;  /* 0x00014e000000780c */ /* 0x000fc40004f81270 */
[----:B------:R-:W-:Y:S01]  /*0380*/  ISETP.LT.U32.AND P6, PT, R11, 0x18, !P0 ;  /* 0x000000180b00780c */ /* 0x000fe200047c1070 */
[----:B------:R1:W3:Y:S01]  /*0390*/  @!P0 LDG.E.EL R22, desc[UR4][R6.64] ;  /* 0x0000000406168981 */ /* 0x0002e2000c2e1900 */
[----:B------:R-:W-:Y:S01]  /*03a0*/  IADD3.X R15, R8, UR7, RZ, P2, !PT ;  /* 0x00000007080f7c10 */ /* 0x000fe200097fe4ff */
[----:B------:R-:W-:Y:S01]  /*03b0*/  ULDC.64 UR6, c[0x0][0x220] ;  /* 0x0000880000067ab9 */ /* 0x000fe20000000a00 */
[----:B------:R-:W-:Y:S02]  /*03c0*/  ISETP.LT.U32.AND P5, PT, R20, 0x108, !P0 ;  /* 0x000001081400780c */ /* 0x000fe400047a1070 */
[----:B------:R-:W-:Y:S02]  /*03d0*/  IADD3 R28, P2, R4, UR6, RZ ;  /* 0x00000006041c7c10 */ /* 0x000fe4000ff5e0ff */
[----:B------:R-:W-:Y:S02]  /*03e0*/  CS2R R4, SRZ ;  /* 0x0000000000047805 */ /* 0x000fe4000001ff00 */
[----:B------:R-:W-:-:S02]  /*03f0*/  IADD3.X R29, R8, UR7, RZ, P2, !PT ;  /* 0x00000007081d7c10 */ /* 0x000fc400097fe4ff */
[----:B------:R-:W-:Y:S02]  /*0400*/  CS2R R8, SRZ ;  /* 0x0000000000087805 */ /* 0x000fe4000001ff00 */
[----:B------:R-:W-:Y:S02]  /*0410*/  CS2R R2, SRZ ;  /* 0x0000000000027805 */ /* 0x000fe4000001ff00 */
[----:B-1----:R-:W-:Y:S01]  /*0420*/  CS2R R6, SRZ ;  /* 0x0000000000067805 */ /* 0x002fe2000001ff00 */
[----:B------:R1:W4:Y:S01]  /*0430*/  @P4 LDG.E.64 R4, desc[UR4][R18.64] ;  /* 0x0000000412044981 */ /* 0x000322000c1e1b00 */
[----:B------:R-:W-:Y:S02]  /*0440*/  CS2R R10, SRZ ;  /* 0x00000000000a7805 */ /* 0x000fe4000001ff00 */
[C---:B------:R-:W-:Y:S01]  /*0450*/  ISETP.GT.AND P2, PT, R23.reuse, 0x51f, !P0 ;  /* 0x0000051f1700780c */ /* 0x040fe20004744270 */
[----:B------:R-:W5:Y:S04]  /*0460*/  @P5 LDG.E.64 R8, desc[UR4][R16.64+-0x10000] ;  /* 0xff00000410085981 */ /* 0x000f68000c1e1b00 */
[----:B------:R1:W5:Y:S02]  /*0470*/  @P4 LDG.E.64 R2, desc[UR4][R12.64] ;  /* 0x000000040c024981 */ /* 0x000364000c1e1b00 */
[----:B-1----:R-:W1:Y:S02]  /*0480*/  LDC.64 R18, c[0x0][0x230] ;  /* 0x00008c00ff127b82 */ /* 0x002e640000000a00 */
[----:B------:R-:W5:Y:S04]  /*0490*/  @P4 LDG.E.64 R6, desc[UR4][R26.64] ;  /* 0x000000041a064981 */ /* 0x000f68000c1e1b00 */
[----:B------:R1:W5:Y:S01]  /*04a0*/  @P6 LDG.E.64 R10, desc[UR4][R14.64+-0x4200] ;  /* 0xffbe00040e0a6981 */ /* 0x000362000c1e1b00 */
[----:B0-----:R-:W-:Y:S01]  /*04b0*/  CS2R R12, SRZ ;  /* 0x00000000000c7805 */ /* 0x001fe2000001ff00 */
[----:B------:R-:W0:Y:S05]  /*04c0*/  LDC.64 R16, c[0x0][0x240] ;  /* 0x00009000ff107b82 */ /* 0x000e2a0000000a00 */
[----:B------:R1:W5:Y:S03]  /*04d0*/  @P2 LDG.E.64 R12, desc[UR4][R28.64+-0x4800] ;  /* 0xffb800041c0c2981 */ /* 0x000366000c1e1b00 */
[----:B-1----:R-:W1:Y:S01]  /*04e0*/  LDC.64 R14, c[0x0][0x248] ;  /* 0x00009200ff0e7b82 */ /* 0x002e620000000a00 */
[----:B------:R-:W-:Y:S01]  /*04f0*/  IMAD.MOV.U32 R21, RZ, RZ, RZ ;  /* 0x000000ffff157224 */ /* 0x000fe200078e00ff */
[----:B------:R-:W-:Y:S01]  /*0500*/  CS2R R26, SRZ ;  /* 0x00000000001a7805 */ /* 0x000fe2000001ff00 */
[----:B------:R-:W-:Y:S01]  /*0510*/  IMAD.WIDE R18, R23, 0x4, R18 ;  /* 0x0000000417127825 */ /* 0x000fe200078e0212 */
[----:B------:R-:W-:-:S04]  /*0520*/  CS2R R28, SRZ ;  /* 0x00000000001c7805 */ /* 0x000fc8000001ff00 */
[----:B------:R-:W5:Y:S04]  /*0530*/  @!P0 LDG.E.EL R21, desc[UR4][R18.64] ;  /* 0x0000000412158981 */ /* 0x000f68000c2e1900 */
[----:B------:R2:W5:Y:S01]  /*0540*/  @!P0 LDG.E.EL R26, desc[UR4][R18.64] ;  /* 0x00000004121a8981 */ /* 0x000562000c2e1900 */
[----:B0-----:R-:W-:-:S05]  /*0550*/  IMAD.WIDE R16, R23, 0x4, R16 ;  /* 0x0000000417107825 */ /* 0x001fca00078e0210 */
[----:B------:R-:W5:Y:S01]  /*0560*/  @!P0 LDG.E.EL R25, desc[UR4][R16.64] ;  /* 0x0000000410198981 */ /* 0x000f62000c2e1900 */
[----:B-1----:R-:W-:-:S03]  /*0570*/  IMAD.WIDE R14, R23, 0x4, R14 ;  /* 0x00000004170e7825 */ /* 0x002fc600078e020e */
[----:B------:R4:W5:Y:S04]  /*0580*/  @!P0 LDG.E.EL R27, desc[UR4][R16.64] ;  /* 0x00000004101b8981 */ /* 0x000968000c2e1900 */
[----:B------:R-:W5:Y:S04]  /*0590*/  @!P0 LDG.E.EL R28, desc[UR4][R14.64] ;  /* 0x000000040e1c8981 */ /* 0x000f68000c2e1900 */
[----:B------:R-:W5:Y:S01]  /*05a0*/  @!P0 LDG.E.EL R29, desc[UR4][R14.64] ;  /* 0x000000040e1d8981 */ /* 0x000f62000c2e1900 */
[----:B--2---:R-:W-:Y:S01]  /*05b0*/  FADD R24, R24, 0.0010000000474974513054 ;  /* 0x3a83126f18187421 */ /* 0x004fe20000000000 */
[----:B---3--:R-:W-:-:S03]  /*05c0*/  FADD R22, R22, 0.0010000000474974513054 ;  /* 0x3a83126f16167421 */ /* 0x008fc60000000000 */
[----:B------:R-:W0:Y:S08]  /*05d0*/  MUFU.SQRT R18, R24 ;  /* 0x0000001800127308 */ /* 0x000e300000002000 */
[----:B------:R-:W1:Y:S01]  /*05e0*/  MUFU.SQRT R19, R22 ;  /* 0x0000001600137308 */ /* 0x000e620000002000 */
[----:B----4-:R-:W-:Y:S02]  /*05f0*/  SEL R17, R4, RZ, P4 ;  /* 0x000000ff04117207 */ /* 0x010fe40002000000 */
[----:B-----5:R-:W-:-:S02]  /*0600*/  SEL R4, R8, RZ, P5 ;  /* 0x000000ff08047207 */ /* 0x020fc40002800000 */
[----:B------:R-:W-:Y:S02]  /*0610*/  SEL R8, R9, RZ, P5 ;  /* 0x000000ff09087207 */ /* 0x000fe40002800000 */
[----:B0-----:R-:W-:Y:S02]  /*0620*/  FSETP.GT.AND P3, PT, R18, 8.50705917302346158658e+37, PT ;  /* 0x7e8000001200780b */ /* 0x001fe40003f64000 */
[----:B-1----:R-:W-:Y:S02]  /*0630*/  FSETP.GT.AND P5, PT, R19, 8.50705917302346158658e+37, PT ;  /* 0x7e8000001300780b */ /* 0x002fe40003fa4000 */
[----:B------:R-:W-:Y:S02]  /*0640*/  SEL R2, R2, RZ, P4 ;  /* 0x000000ff02027207 */ /* 0x000fe40002000000 */
[----:B------:R-:W-:Y:S02]  /*0650*/  SEL R3, R3, RZ, P4 ;  /* 0x000000ff03037207 */ /* 0x000fe40002000000 */
[----:B------:R-:W-:-:S02]  /*0660*/  SEL R16, R5, RZ, P4 ;  /* 0x000000ff05107207 */ /* 0x000fc40002000000 */
[----:B------:R-:W-:Y:S02]  /*0670*/  SEL R6, R6, RZ, P4 ;  /* 0x000000ff06067207 */ /* 0x000fe40002000000 */
[----:B------:R-:W-:Y:S02]  /*0680*/  SEL R7, R7, RZ, P4 ;  /* 0x000000ff07077207 */ /* 0x000fe40002000000 */
[----:B------:R-:W-:Y:S02]  /*0690*/  SEL R9, R10, RZ, P6 ;  /* 0x000000ff0a097207 */ /* 0x000fe40003000000 */
[----:B------:R-:W-:Y:S02]  /*06a0*/  SEL R11, R11, RZ, P6 ;  /* 0x000000ff0b0b7207 */ /* 0x000fe40003000000 */
[----:B------:R-:W-:Y:S02]  /*06b0*/  FSETP.GEU.AND P4, PT, R18, 1.175494350822287508e-38, PT ;  /* 0x008000001200780b */ /* 0x000fe40003f8e000 */
[----:B------:R-:W-:-:S02]  /*06c0*/  FSETP.GEU.AND P6, PT, R19, 1.175494350822287508e-38, PT ;  /* 0x008000001300780b */ /* 0x000fc40003fce000 */
[----:B------:R-:W-:Y:S02]  /*06d0*/  SEL R12, R12, RZ, P2 ;  /* 0x000000ff0c0c7207 */ /* 0x000fe40001000000 */
[----:B------:R-:W-:Y:S01]  /*06e0*/  SEL R13, R13, RZ, P2 ;  /* 0x000000ff0d0d7207 */ /* 0x000fe20001000000 */
[----:B------:R-:W-:Y:S01]  /*06f0*/  @P3 FMUL R18, R18, 0.25 ;  /* 0x3e80000012123820 */ /* 0x000fe20000400000 */
[----:B------:R-:W-:Y:S01]  /*0700*/  ISETP.GE.AND P2, PT, R23, 0x508, PT ;  /* 0x000005081700780c */ /* 0x000fe20003f46270 */
[----:B------:R-:W-:-:S03]  /*0710*/  @P5 FMUL R19, R19, 0.25 ;  /* 0x3e80000013135820 */ /* 0x000fc60000400000 */
[----:B------:R-:W-:Y:S01]  /*0720*/  SEL R8, R8, R11, !P2 ;  /* 0x0000000b08087207 */ /* 0x000fe20005000000 */
[----:B------:R-:W-:Y:S01]  /*0730*/  @!P4 FMUL R18, R18, 16777216 ;  /* 0x4b8000001212c820 */ /* 0x000fe20000400000 */
[----:B------:R-:W-:Y:S01]  /*0740*/  SEL R9, R4, R9, !P2 ;  /* 0x0000000904097207 */ /* 0x000fe20005000000 */
[----:B------:R-:W-:Y:S01]  /*0750*/  @!P6 FMUL R19, R19, 16777216 ;  /* 0x4b8000001313e820 */ /* 0x000fe20000400000 */
[----:B------:R-:W-:Y:S01]  /*0760*/  ISETP.GE.AND P2, PT, R23, 0x520, PT ;  /* 0x000005201700780c */ /* 0x000fe20003f46270 */
[----:B------:R-:W-:Y:S01]  /*0770*/  IMAD.MOV.U32 R10, RZ, RZ, 0x3e800000 ;  /* 0x3e800000ff0a7424 */ /* 0x000fe200078e00ff */
[----:B------:R-:W0:Y:S01]  /*0780*/  LDC.64 R4, c[0x0][0x250] ;  /* 0x00009400ff047b82 */ /* 0x000e220000000a00 */
[----:B------:R-:W1:Y:S03]  /*0790*/  MUFU.RCP R18, R18 ;  /* 0x0000001200127308 */ /* 0x000e660000001000 */
[----:B------:R-:W-:-:S02]  /*07a0*/  FSEL R11, R10, 1, P3 ;  /* 0x3f8000000a0b7808 */ /* 0x000fc40001800000 */
[----:B------:R-:W-:-:S03]  /*07b0*/  ISETP.GE.U32.AND P3, PT, R20, 0x120, PT ;  /* 0x000001201400780c */ /* 0x000fc60003f66070 */
[----:B------:R-:W2:Y:S01]  /*07c0*/  MUFU.RCP R19, R19 ;  /* 0x0000001300137308 */ /* 0x000ea20000001000 */
[----:B------:R-:W-:Y:S01]  /*07d0*/  FADD R17, R2, R17 ;  /* 0x0000001102117221 */ /* 0x000fe20000000000 */
[----:B------:R-:W-:Y:S01]  /*07e0*/  FSEL R2, R10, 1, P5 ;  /* 0x3f8000000a027808 */ /* 0x000fe20002800000 */
[----:B------:R-:W-:Y:S01]  /*07f0*/  FADD R16, R3, R16 ;  /* 0x0000001003107221 */ /* 0x000fe20000000000 */
[----:B------:R-:W-:Y:S02]  /*0800*/  @!P2 FSEL R13, R8, RZ, !P3 ;  /* 0x000000ff080da208 */ /* 0x000fe40005800000 */
[----:B------:R-:W-:Y:S02]  /*0810*/  @!P2 FSEL R12, R9, RZ, !P3 ;  /* 0x000000ff090ca208 */ /* 0x000fe40005800000 */
[----:B------:R-:W3:Y:S01]  /*0820*/  LDC.64 R8, c[0x0][0x258] ;  /* 0x00009600ff087b82 */ /* 0x000ee20000000a00 */
[----:B------:R-:W-:Y:S01]  /*0830*/  @!P4 FMUL R11, R11, 16777216 ;  /* 0x4b8000000b0bc820 */ /* 0x000fe20000400000 */
[----:B------:R-:W-:Y:S01]  /*0840*/  @!P6 FMUL R2, R2, 16777216 ;  /* 0x4b8000000202e820 */ /* 0x000fe20000400000 */
[----:B------:R-:W-:Y:S01]  /*0850*/  @!P1 FADD R12, R6, R17 ;  /* 0x00000011060c9221 */ /* 0x000fe20000000000 */
[----:B------:R-:W-:Y:S01]  /*0860*/  @!P1 FADD R13, R7, R16 ;  /* 0x00000010070d9221 */ /* 0x000fe20000000000 */
[----:B-1----:R-:W-:Y:S01]  /*0870*/  FMUL R18, R18, R11 ;  /* 0x0000000b12127220 */ /* 0x002fe20000400000 */
[----:B--2---:R-:W-:Y:S01]  /*0880*/  FMUL R19, R19, R2 ;  /* 0x0000000213137220 */ /* 0x004fe20000400000 */
[----:B------:R-:W-:Y:S01]  /*0890*/  FADD R21, R12, -R21 ;  /* 0x800000150c157221 */ /* 0x000fe20000000000 */
[----:B------:R-:W-:-:S03]  /*08a0*/  FADD R26, R13, -R26 ;  /* 0x8000001a0d1a7221 */ /* 0x000fc60000000000 */
[----:B------:R-:W-:Y:S01]  /*08b0*/  FMUL R21, R21, R18 ;  /* 0x0000001215157220 */ /* 0x000fe20000400000 */
[----:B------:R-:W-:Y:S01]  /*08c0*/  FMUL R26, R26, R19 ;  /* 0x000000131a1a7220 */ /* 0x000fe20000400000 */
[----:B0-----:R-:W-:-:S04]  /*08d0*/  IMAD.WIDE R4, R0, 0x4, R4 ;  /* 0x0000000400047825 */ /* 0x001fc800078e0204 */
[----:B------:R-:W-:Y:S01]  /*08e0*/  FFMA R21, R21, R25, R28 ;  /* 0x0000001915157223 */ /* 0x000fe2000000001c */
[----:B------:R-:W-:Y:S01]  /*08f0*/  FFMA R26, R26, R27, R29 ;  /* 0x0000001b1a1a7223 */ /* 0x000fe2000000001d */
[----:B------:R0:W-:Y:S03]  /*0900*/  @!P0 STG.E.64 desc[UR4][R4.64], R12 ;  /* 0x0000000c04008986 */ /* 0x0001e6000c101b04 */
[C---:B------:R-:W-:Y:S02]  /*0910*/  FSETP.GEU.AND P1, PT, R21.reuse, RZ, PT ;  /* 0x000000ff1500720b */ /* 0x040fe40003f2e000 */
[----:B------:R-:W-:Y:S01]  /*0920*/  FSETP.GEU.AND P2, PT, R26, RZ, PT ;  /* 0x000000ff1a00720b */ /* 0x000fe20003f4e000 */
[----:B---3--:R-:W-:Y:S01]  /*0930*/  IMAD.WIDE R8, R0, 0x4, R8 ;  /* 0x0000000400087825 */ /* 0x008fe200078e0208 */
[----:B------:R-:W-:Y:S02]  /*0940*/  FSEL R2, R21, RZ, P1 ;  /* 0x000000ff15027208 */ /* 0x000fe40000800000 */
[----:B------:R-:W-:Y:S01]  /*0950*/  FSEL R3, R26, RZ, P2 ;  /* 0x000000ff1a037208 */ /* 0x000fe20001000000 */
[----:B0-----:R-:W-:Y:S08]  /*0960*/  @P0 EXIT ;  /* 0x000000000000094d */ /* 0x001ff00003800000 */
[----:B------:R-:W-:Y:S01]  /*0970*/  STG.E.64 desc[UR4][R8.64], R2 ;  /* 0x0000000208007986 */ /* 0x000fe2000c101b04 */
[----:B------:R-:W-:Y:S05]  /*0980*/  EXIT ;  /* 0x000000000000794d */ /* 0x000fea0003800000 */
.L_x_0:
[----:B------:R-:W-:-:S00]  /*0990*/  BRA `(.L_x_0) ;  /* 0xfffffffc00fc7947 */ /* 0x000fc0000383ffff */
[----:B------:R-:W-:-:S00]  /*09a0*/  NOP ;  /* 0x0000000000007918 */ /* 0x000fc00000000000 */
        /* <DEDUP_REMOVED lines=13> */
.L_x_1:


//--------------------- .nv.global.init           --------------------------
	.section	.nv.global.init,"aw",@progbits
.nv.global.init:
	.type		_$_str,@object
	.size		_$_str,(_$_str_$_2 - _$_str)
_$_str:
        /*0000*/ 	.byte	0x5f, 0x5f, 0x43, 0x55, 0x44, 0x41, 0x5f, 0x46, 0x54, 0x5a, 0x00
	.type		_$_str_$_2,@object
	.size		_$_str_$_2,(.L_1 - _$_str_$_2)
_$_str_$_2:
        /*000b*/ 	.byte	0x5f, 0x5f, 0x43, 0x55, 0x44, 0x41, 0x5f, 0x50, 0x52, 0x45, 0x43, 0x5f, 0x53, 0x51, 0x52, 0x54
        /*001b*/ 	.byte	0x00
.L_1:


//--------------------- .nv.constant0.triton_poi_fused__native_batch_norm_legit_no_training_cat_relu_34 --------------------------
	.section	.nv.constant0.triton_poi_fused__native_batch_norm_legit_no_training_cat_relu_34,"a",@progbits
	.sectionflags	@""
	.align	4
.nv.constant0.triton_poi_fused__native_batch_norm_legit_no_training_cat_relu_34:
	.zero		612
